//
// Generated by NVIDIA NVVM Compiler
//
// Compiler Build ID: CL-36424714
// Cuda compilation tools, release 13.0, V13.0.88
// Based on NVVM 20.0.0
//

.version 9.0
.target sm_100
.address_size 64

	// .globl	_Z4vminv

.visible .entry _Z4vminv()
{


	ret;

}


// ===== COMPILED SASS (sm_100) =====

	.target	sm_100

	.elftype	@"ET_EXEC"


//--------------------- .note.nv.tkinfo           --------------------------
	.section	.note.nv.tkinfo,"",@"SHT_NOTE"
	.sectionflags	@"SHF_NOTE_NV_TKINFO"
	.tkinfo
        /*0018*/ 	.word	0x00000002
        /*0030*/ 	.string	""
        /*0030*/ 	.string	"ptxas"
        /*0030*/ 	.string	"Cuda compilation tools, release 13.0, V13.0.88"
        /*0030*/ 	.string	"Build cuda_13.0.r13.0/compiler.36424714_0"
        /*0030*/ 	.string	"-arch sm_100 -m 64 "



//--------------------- .note.nv.cuinfo           --------------------------
	.section	.note.nv.cuinfo,"",@"SHT_NOTE"
	.sectionflags	@"SHF_NOTE_NV_CUINFO"
        /*0018*/ 	.short	0x0002
        /*001a*/ 	.short	0x0064
        /*001c*/ 	.short	0x0082
	.zero		2


//--------------------- .nv.info                  --------------------------
	.section	.nv.info,"",@"SHT_CUDA_INFO"
	.align	4


	//----- nvinfo : EIATTR_REGCOUNT
	.align		4
        /*0000*/ 	.byte	0x04, 0x2f
        /*0002*/ 	.short	(.L_1 - .L_0)
	.align		4
.L_0:
        /*0004*/ 	.word	index@(_Z4vminv)
        /*0008*/ 	.word	0x00000004


	//----- nvinfo : EIATTR_FRAME_SIZE
	.align		4
.L_1:
        /*000c*/ 	.byte	0x04, 0x11
        /*000e*/ 	.short	(.L_3 - .L_2)
	.align		4
.L_2:
        /*0010*/ 	.word	index@(_Z4vminv)
        /*0014*/ 	.word	0x00000000


	//----- nvinfo : EIATTR_MIN_STACK_SIZE
	.align		4
.L_3:
        /*0018*/ 	.byte	0x04, 0x12
        /*001a*/ 	.short	(.L_5 - .L_4)
	.align		4
.L_4:
        /*001c*/ 	.word	index@(_Z4vminv)
        /*0020*/ 	.word	0x00000000
.L_5:


//--------------------- .nv.compat                --------------------------
	.section	.nv.compat,"",@"SHT_CUDA_COMPAT_INFO"
	.align	4
        /*0000*/ 	.byte	0x02, 0x09, 0x00, 0x00, 0x02, 0x02, 0x01, 0x00, 0x02, 0x05, 0x05, 0x00, 0x03, 0x07, 0x01, 0x01
        /*0010*/ 	.byte	0x02, 0x03, 0x00, 0x00, 0x02, 0x06, 0x01, 0x00, 0x04, 0x0b, 0x08, 0x00, 0x09, 0x00, 0x00, 0x00
        /*0020*/ 	.byte	0x00, 0x00, 0x00, 0x00


//--------------------- .nv.info._Z4vminv         --------------------------
	.section	.nv.info._Z4vminv,"",@"SHT_CUDA_INFO"
	.sectionflags	@""
	.align	4


	//----- nvinfo : EIATTR_CUDA_API_VERSION
	.align		4
        /*0000*/ 	.byte	0x04, 0x37
        /*0002*/ 	.short	(.L_7 - .L_6)
.L_6:
        /*0004*/ 	.word	0x00000082


	//----- nvinfo : EIATTR_SPARSE_MMA_MASK
	.align		4
.L_7:
        /*0008*/ 	.byte	0x03, 0x50
        /*000a*/ 	.short	0x0000


	//----- nvinfo : EIATTR_MAXREG_COUNT
	.align		4
        /*000c*/ 	.byte	0x03, 0x1b
        /*000e*/ 	.short	0x00ff


	//----- nvinfo : EIATTR_MERCURY_ISA_VERSION
	.align		4
        /*0010*/ 	.byte	0x03, 0x5f
        /*0012*/ 	.short	0x0101


	//----- nvinfo : EIATTR_VRC_CTA_INIT_COUNT
	.align		4
        /*0014*/ 	.byte	0x02, 0x4a
	.zero		1
	.zero		1


	//----- nvinfo : EIATTR_EXIT_INSTR_OFFSETS
	.align		4
        /*0018*/ 	.byte	0x04, 0x1c
        /*001a*/ 	.short	(.L_9 - .L_8)


	//   ....[0]....
.L_8:
        /*001c*/ 	.word	0x00000010


	//----- nvinfo : EIATTR_SW_WAR
	.align		4
.L_9:
        /*0020*/ 	.byte	0x04, 0x36
        /*0022*/ 	.short	(.L_11 - .L_10)
.L_10:
        /*0024*/ 	.word	0x00000008
.L_11:


//--------------------- .nv.callgraph             --------------------------
	.section	.nv.callgraph,"",@"SHT_CUDA_CALLGRAPH"
	.align	4
	.sectionentsize	8
	.align		4
        /*0000*/ 	.word	0x00000000
	.align		4
        /*0004*/ 	.word	0xffffffff
	.align		4
        /*0008*/ 	.word	0x00000000
	.align		4
        /*000c*/ 	.word	0xfffffffe
	.align		4
        /*0010*/ 	.word	0x00000000
	.align		4
        /*0014*/ 	.word	0xfffffffd
	.align		4
        /*0018*/ 	.word	0x00000000
	.align		4
        /*001c*/ 	.word	0xfffffffc


//--------------------- .text._Z4vminv            --------------------------
	.section	.text._Z4vminv,"ax",@progbits
	.align	128
        .global         _Z4vminv
        .type           _Z4vminv,@function
        .size           _Z4vminv,(.L_x_1 - _Z4vminv)
        .other          _Z4vminv,@"STO_CUDA_ENTRY STV_DEFAULT"
_Z4vminv:
.text._Z4vminv:
[----:B------:R-:W-:Y:S01]  /*0000*/  LDC R1, c[0x0][0x37c] ;  /* 0x0000df00ff017b82 */ /* 0x000fe20000000800 */
[----:B------:R-:W-:Y:S05]  /*0010*/  EXIT ;  /* 0x000000000000794d */ /* 0x000fea0003800000 */
.L_x_0:
[----:B------:R-:W-:-:S00]  /*0020*/  BRA `(.L_x_0) ;  /* 0xfffffffc00fc7947 */ /* 0x000fc0000383ffff */
[----:B------:R-:W-:-:S00]  /*0030*/  NOP ;  /* 0x0000000000007918 */ /* 0x000fc00000000000 */
        /* <DEDUP_REMOVED lines=12> */
.L_x_1:


//--------------------- .nv.shared.reserved.0     --------------------------
	.section	.nv.shared.reserved.0,"aw",@nobits
	.weak		__nv_reservedSMEM_offset_0_alias
	.size		__nv_reservedSMEM_offset_0_alias, 0, 64
	.other		__nv_reservedSMEM_offset_0_alias,@"STO_CUDA_RESERVED_SHARED STV_DEFAULT"
__nv_reservedSMEM_offset_0_alias:
	.zero		0
	.zero		64


//--------------------- .nv.constant0._Z4vminv    --------------------------
	.section	.nv.constant0._Z4vminv,"a",@progbits
	.sectionflags	@""
	.align	4
.nv.constant0._Z4vminv:
	.zero		896


//--------------------- SYMBOLS --------------------------

	.type		.nv.reservedSmem.offset0,@object
	.size		.nv.reservedSmem.offset0,0x4
